//
// Generated by NVIDIA NVVM Compiler
//
// Compiler Build ID: CL-36424714
// Cuda compilation tools, release 13.0, V13.0.88
// Based on NVVM 20.0.0
//

.version 9.0
.target sm_100
.address_size 64

	// .globl	_Z21calculate_generationsIhhEvPT_mmT0_

.visible .entry _Z21calculate_generationsIhhEvPT_mmT0_(
	.param .u64 .ptr .align 1 _Z21calculate_generationsIhhEvPT_mmT0__param_0,
	.param .u64 _Z21calculate_generationsIhhEvPT_mmT0__param_1,
	.param .u64 _Z21calculate_generationsIhhEvPT_mmT0__param_2,
	.param .u8 _Z21calculate_generationsIhhEvPT_mmT0__param_3
)
{
	.reg .pred 	%p<9>;
	.reg .b16 	%rs<9>;
	.reg .b32 	%r<23>;
	.reg .b64 	%rd<34>;

	ld.param.u64 	%rd17, [_Z21calculate_generationsIhhEvPT_mmT0__param_0];
	ld.param.u64 	%rd15, [_Z21calculate_generationsIhhEvPT_mmT0__param_1];
	ld.param.u64 	%rd16, [_Z21calculate_generationsIhhEvPT_mmT0__param_2];
	ld.param.u8 	%rs1, [_Z21calculate_generationsIhhEvPT_mmT0__param_3];
	cvta.to.global.u64 	%rd1, %rd17;
	mov.u32 	%r4, %ctaid.x;
	mov.u32 	%r5, %ntid.x;
	mov.u32 	%r6, %tid.x;
	mad.lo.s32 	%r7, %r4, %r5, %r6;
	cvt.u64.u32 	%rd2, %r7;
	shr.u64 	%rd18, %rd15, 1;
	setp.eq.s64 	%p1, %rd18, %rd2;
	selp.s16 	%rs2, -1, 0, %p1;
	add.s64 	%rd3, %rd1, %rd2;
	st.global.u8 	[%rd3], %rs2;
	bar.sync 	0;
	setp.lt.u64 	%p2, %rd16, 2;
	@%p2 bra 	$L__BB0_9;
	add.s64 	%rd4, %rd15, %rd2;
	add.s64 	%rd5, %rd4, -1;
	or.b64  	%rd19, %rd5, %rd15;
	and.b64  	%rd20, %rd19, -4294967296;
	setp.ne.s64 	%p3, %rd20, 0;
	@%p3 bra 	$L__BB0_3;
	cvt.u32.u64 	%r8, %rd15;
	cvt.u32.u64 	%r9, %rd5;
	rem.u32 	%r10, %r9, %r8;
	cvt.u64.u32 	%rd31, %r10;
	bra.uni 	$L__BB0_4;
$L__BB0_3:
	rem.u64 	%rd31, %rd5, %rd15;
$L__BB0_4:
	add.s64 	%rd9, %rd4, 1;
	or.b64  	%rd21, %rd9, %rd15;
	and.b64  	%rd22, %rd21, -4294967296;
	setp.ne.s64 	%p4, %rd22, 0;
	@%p4 bra 	$L__BB0_6;
	cvt.u32.u64 	%r11, %rd15;
	cvt.u32.u64 	%r12, %rd9;
	rem.u32 	%r13, %r12, %r11;
	cvt.u64.u32 	%rd32, %r13;
	bra.uni 	$L__BB0_7;
$L__BB0_6:
	rem.u64 	%rd32, %rd9, %rd15;
$L__BB0_7:
	cvt.u32.u16 	%r1, %rs1;
	mov.b32 	%r22, 1;
	mov.b64 	%rd33, 1;
$L__BB0_8:
	add.s32 	%r15, %r22, -1;
	cvt.u64.u32 	%rd24, %r15;
	mul.lo.s64 	%rd25, %rd15, %rd24;
	add.s64 	%rd26, %rd1, %rd25;
	add.s64 	%rd27, %rd26, %rd31;
	ld.global.u8 	%rs3, [%rd27];
	setp.eq.s16 	%p5, %rs3, 255;
	selp.b32 	%r16, 4, 0, %p5;
	add.s64 	%rd28, %rd3, %rd25;
	ld.global.u8 	%rs4, [%rd28];
	setp.eq.s16 	%p6, %rs4, 255;
	selp.b32 	%r17, 2, 0, %p6;
	or.b32  	%r18, %r16, %r17;
	add.s64 	%rd29, %rd26, %rd32;
	ld.global.u8 	%rs5, [%rd29];
	setp.eq.s16 	%p7, %rs5, 255;
	selp.u32 	%r19, 1, 0, %p7;
	or.b32  	%r20, %r18, %r19;
	shr.u32 	%r21, %r1, %r20;
	cvt.u16.u32 	%rs6, %r21;
	and.b16  	%rs7, %rs6, 1;
	neg.s16 	%rs8, %rs7;
	mad.lo.s64 	%rd30, %rd33, %rd15, %rd3;
	st.global.u8 	[%rd30], %rs8;
	bar.sync 	0;
	add.s32 	%r22, %r22, 1;
	cvt.u64.u32 	%rd33, %r22;
	setp.gt.u64 	%p8, %rd16, %rd33;
	@%p8 bra 	$L__BB0_8;
$L__BB0_9:
	ret;

}


// ===== COMPILED SASS (sm_100) =====

	.target	sm_100

	.elftype	@"ET_EXEC"


//--------------------- .note.nv.tkinfo           --------------------------
	.section	.note.nv.tkinfo,"",@"SHT_NOTE"
	.sectionflags	@"SHF_NOTE_NV_TKINFO"
	.tkinfo
        /*0018*/ 	.word	0x00000002
        /*0030*/ 	.string	""
        /*0030*/ 	.string	"ptxas"
        /*0030*/ 	.string	"Cuda compilation tools, release 13.0, V13.0.88"
        /*0030*/ 	.string	"Build cuda_13.0.r13.0/compiler.36424714_0"
        /*0030*/ 	.string	"-arch sm_100 -m 64 "



//--------------------- .note.nv.cuinfo           --------------------------
	.section	.note.nv.cuinfo,"",@"SHT_NOTE"
	.sectionflags	@"SHF_NOTE_NV_CUINFO"
        /*0018*/ 	.short	0x0002
        /*001a*/ 	.short	0x0064
        /*001c*/ 	.short	0x0082
	.zero		2


//--------------------- .nv.info                  --------------------------
	.section	.nv.info,"",@"SHT_CUDA_INFO"
	.align	4


	//----- nvinfo : EIATTR_REGCOUNT
	.align		4
        /*0000*/ 	.byte	0x04, 0x2f
        /*0002*/ 	.short	(.L_1 - .L_0)
	.align		4
.L_0:
        /*0004*/ 	.word	index@(_Z21calculate_generationsIhhEvPT_mmT0_)
        /*0008*/ 	.word	0x00000017


	//----- nvinfo : EIATTR_FRAME_SIZE
	.align		4
.L_1:
        /*000c*/ 	.byte	0x04, 0x11
        /*000e*/ 	.short	(.L_3 - .L_2)
	.align		4
.L_2:
        /*0010*/ 	.word	index@($__internal_0_$__cuda_sm20_rem_u64)
        /*0014*/ 	.word	0x00000000


	//----- nvinfo : EIATTR_FRAME_SIZE
	.align		4
.L_3:
        /*0018*/ 	.byte	0x04, 0x11
        /*001a*/ 	.short	(.L_5 - .L_4)
	.align		4
.L_4:
        /*001c*/ 	.word	index@(_Z21calculate_generationsIhhEvPT_mmT0_)
        /*0020*/ 	.word	0x00000000


	//----- nvinfo : EIATTR_MIN_STACK_SIZE
	.align		4
.L_5:
        /*0024*/ 	.byte	0x04, 0x12
        /*0026*/ 	.short	(.L_7 - .L_6)
	.align		4
.L_6:
        /*0028*/ 	.word	index@(_Z21calculate_generationsIhhEvPT_mmT0_)
        /*002c*/ 	.word	0x00000000
.L_7:


//--------------------- .nv.compat                --------------------------
	.section	.nv.compat,"",@"SHT_CUDA_COMPAT_INFO"
	.align	4
        /*0000*/ 	.byte	0x02, 0x09, 0x00, 0x00, 0x02, 0x02, 0x01, 0x00, 0x02, 0x05, 0x05, 0x00, 0x03, 0x07, 0x01, 0x01
        /*0010*/ 	.byte	0x02, 0x03, 0x00, 0x00, 0x02, 0x06, 0x01, 0x00, 0x04, 0x0b, 0x08, 0x00, 0x09, 0x00, 0x00, 0x00
        /*0020*/ 	.byte	0x00, 0x00, 0x00, 0x00


//--------------------- .nv.info._Z21calculate_generationsIhhEvPT_mmT0_ --------------------------
	.section	.nv.info._Z21calculate_generationsIhhEvPT_mmT0_,"",@"SHT_CUDA_INFO"
	.sectionflags	@""
	.align	4


	//----- nvinfo : EIATTR_CUDA_API_VERSION
	.align		4
        /*0000*/ 	.byte	0x04, 0x37
        /*0002*/ 	.short	(.L_9 - .L_8)
.L_8:
        /*0004*/ 	.word	0x00000082


	//----- nvinfo : EIATTR_KPARAM_INFO
	.align		4
.L_9:
        /*0008*/ 	.byte	0x04, 0x17
        /*000a*/ 	.short	(.L_11 - .L_10)
.L_10:
        /*000c*/ 	.word	0x00000000
        /*0010*/ 	.short	0x0003
        /*0012*/ 	.short	0x0018
        /*0014*/ 	.byte	0x00, 0xf0, 0x05, 0x00


	//----- nvinfo : EIATTR_KPARAM_INFO
	.align		4
.L_11:
        /*0018*/ 	.byte	0x04, 0x17
        /*001a*/ 	.short	(.L_13 - .L_12)
.L_12:
        /*001c*/ 	.word	0x00000000
        /*0020*/ 	.short	0x0002
        /*0022*/ 	.short	0x0010
        /*0024*/ 	.byte	0x00, 0xf0, 0x21, 0x00


	//----- nvinfo : EIATTR_KPARAM_INFO
	.align		4
.L_13:
        /*0028*/ 	.byte	0x04, 0x17
        /*002a*/ 	.short	(.L_15 - .L_14)
.L_14:
        /*002c*/ 	.word	0x00000000
        /*0030*/ 	.short	0x0001
        /*0032*/ 	.short	0x0008
        /*0034*/ 	.byte	0x00, 0xf0, 0x21, 0x00


	//----- nvinfo : EIATTR_KPARAM_INFO
	.align		4
.L_15:
        /*0038*/ 	.byte	0x04, 0x17
        /*003a*/ 	.short	(.L_17 - .L_16)
.L_16:
        /*003c*/ 	.word	0x00000000
        /*0040*/ 	.short	0x0000
        /*0042*/ 	.short	0x0000
        /*0044*/ 	.byte	0x00, 0xf5, 0x21, 0x00


	//----- nvinfo : EIATTR_SPARSE_MMA_MASK
	.align		4
.L_17:
        /*0048*/ 	.byte	0x03, 0x50
        /*004a*/ 	.short	0x0000


	//----- nvinfo : EIATTR_MAXREG_COUNT
	.align		4
        /*004c*/ 	.byte	0x03, 0x1b
        /*004e*/ 	.short	0x00ff


	//----- nvinfo : EIATTR_NUM_BARRIERS
	.align		4
        /*0050*/ 	.byte	0x02, 0x4c
        /*0052*/ 	.byte	0x01
	.zero		1


	//----- nvinfo : EIATTR_MERCURY_ISA_VERSION
	.align		4
        /*0054*/ 	.byte	0x03, 0x5f
        /*0056*/ 	.short	0x0101


	//----- nvinfo : EIATTR_VRC_CTA_INIT_COUNT
	.align		4
        /*0058*/ 	.byte	0x02, 0x4a
	.zero		1
	.zero		1


	//----- nvinfo : EIATTR_EXIT_INSTR_OFFSETS
	.align		4
        /*005c*/ 	.byte	0x04, 0x1c
        /*005e*/ 	.short	(.L_19 - .L_18)


	//   ....[0]....
.L_18:
        /*0060*/ 	.word	0x00000130


	//   ....[1]....
        /*0064*/ 	.word	0x00000810


	//----- nvinfo : EIATTR_CRS_STACK_SIZE
	.align		4
.L_19:
        /*0068*/ 	.byte	0x04, 0x1e
        /*006a*/ 	.short	(.L_21 - .L_20)
.L_20:
        /*006c*/ 	.word	0x00000000


	//----- nvinfo : EIATTR_CBANK_PARAM_SIZE
	.align		4
.L_21:
        /*0070*/ 	.byte	0x03, 0x19
        /*0072*/ 	.short	0x0019


	//----- nvinfo : EIATTR_PARAM_CBANK
	.align		4
        /*0074*/ 	.byte	0x04, 0x0a
        /*0076*/ 	.short	(.L_23 - .L_22)
	.align		4
.L_22:
        /*0078*/ 	.word	index@(.nv.constant0._Z21calculate_generationsIhhEvPT_mmT0_)
        /*007c*/ 	.short	0x0380
        /*007e*/ 	.short	0x0019


	//----- nvinfo : EIATTR_SW_WAR
	.align		4
.L_23:
        /*0080*/ 	.byte	0x04, 0x36
        /*0082*/ 	.short	(.L_25 - .L_24)
.L_24:
        /*0084*/ 	.word	0x00000008
.L_25:


//--------------------- .nv.callgraph             --------------------------
	.section	.nv.callgraph,"",@"SHT_CUDA_CALLGRAPH"
	.align	4
	.sectionentsize	8
	.align		4
        /*0000*/ 	.word	0x00000000
	.align		4
        /*0004*/ 	.word	0xffffffff
	.align		4
        /*0008*/ 	.word	0x00000000
	.align		4
        /*000c*/ 	.word	0xfffffffe
	.align		4
        /*0010*/ 	.word	0x00000000
	.align		4
        /*0014*/ 	.word	0xfffffffd
	.align		4
        /*0018*/ 	.word	0x00000000
	.align		4
        /*001c*/ 	.word	0xfffffffc


//--------------------- .text._Z21calculate_generationsIhhEvPT_mmT0_ --------------------------
	.section	.text._Z21calculate_generationsIhhEvPT_mmT0_,"ax",@progbits
	.align	128
        .global         _Z21calculate_generationsIhhEvPT_mmT0_
        .type           _Z21calculate_generationsIhhEvPT_mmT0_,@function
        .size           _Z21calculate_generationsIhhEvPT_mmT0_,(.L_x_8 - _Z21calculate_generationsIhhEvPT_mmT0_)
        .other          _Z21calculate_generationsIhhEvPT_mmT0_,@"STO_CUDA_ENTRY STV_DEFAULT"
_Z21calculate_generationsIhhEvPT_mmT0_:
.text._Z21calculate_generationsIhhEvPT_mmT0_:
[----:B------:R-:W-:Y:S01]  /*0000*/  LDC R1, c[0x0][0x37c] ;  /* 0x0000df00ff017b82 */ /* 0x000fe20000000800 */
[----:B------:R-:W0:Y:S07]  /*0010*/  S2R R3, SR_TID.X ;  /* 0x0000000000037919 */ /* 0x000e2e0000002100 */
[----:B------:R-:W0:Y:S01]  /*0020*/  S2UR UR4, SR_CTAID.X ;  /* 0x00000000000479c3 */ /* 0x000e220000002500 */
[----:B------:R-:W1:Y:S01]  /*0030*/  LDCU.128 UR12, c[0x0][0x380] ;  /* 0x00007000ff0c77ac */ /* 0x000e620008000c00 */
[----:B------:R-:W2:Y:S06]  /*0040*/  LDCU.64 UR8, c[0x0][0x358] ;  /* 0x00006b00ff0877ac */ /* 0x000eac0008000a00 */
[----:B------:R-:W0:Y:S08]  /*0050*/  LDC R0, c[0x0][0x360] ;  /* 0x0000d800ff007b82 */ /* 0x000e300000000800 */
[----:B------:R-:W3:Y:S01]  /*0060*/  LDC.64 R4, c[0x0][0x390] ;  /* 0x0000e400ff047b82 */ /* 0x000ee20000000a00 */
[----:B-1----:R-:W-:Y:S01]  /*0070*/  USHF.R.U64 UR5, UR14, 0x1, UR15 ;  /* 0x000000010e057899 */ /* 0x002fe2000800120f */
[----:B0-----:R-:W-:Y:S01]  /*0080*/  IMAD R0, R0, UR4, R3 ;  /* 0x0000000400007c24 */ /* 0x001fe2000f8e0203 */
[----:B------:R-:W-:-:S04]  /*0090*/  USHF.R.U32.HI UR4, URZ, 0x1, UR15 ;  /* 0x00000001ff047899 */ /* 0x000fc8000801160f */
[----:B------:R-:W-:Y:S02]  /*00a0*/  ISETP.NE.U32.AND P0, PT, R0, UR5, PT ;  /* 0x0000000500007c0c */ /* 0x000fe4000bf05070 */
[----:B---3--:R-:W-:Y:S02]  /*00b0*/  ISETP.GE.U32.AND P1, PT, R4, 0x2, PT ;  /* 0x000000020400780c */ /* 0x008fe40003f26070 */
[----:B------:R-:W-:Y:S02]  /*00c0*/  IADD3 R4, P2, PT, R0, UR12, RZ ;  /* 0x0000000c00047c10 */ /* 0x000fe4000ff5e0ff */
[----:B------:R-:W-:Y:S02]  /*00d0*/  ISETP.NE.AND.EX P0, PT, RZ, UR4, PT, P0 ;  /* 0x00000004ff007c0c */ /* 0x000fe4000bf05300 */
[----:B------:R-:W-:Y:S01]  /*00e0*/  ISETP.GE.U32.AND.EX P1, PT, R5, RZ, PT, P1 ;  /* 0x000000ff0500720c */ /* 0x000fe20003f26110 */
[----:B------:R-:W-:Y:S01]  /*00f0*/  IMAD.X R5, RZ, RZ, UR13, P2 ;  /* 0x0000000dff057e24 */ /* 0x000fe200090e06ff */
[----:B------:R-:W-:-:S05]  /*0100*/  SEL R3, RZ, 0xffffffff, P0 ;  /* 0xffffffffff037807 */ /* 0x000fca0000000000 */
[----:B--2---:R0:W-:Y:S01]  /*0110*/  STG.E.U8 desc[UR8][R4.64], R3 ;  /* 0x0000000304007986 */ /* 0x0041e2000c101108 */
[----:B------:R-:W-:Y:S06]  /*0120*/  BAR.SYNC.DEFER_BLOCKING 0x0 ;  /* 0x0000000000007b1d */ /* 0x000fec0000010000 */
[----:B------:R-:W-:Y:S05]  /*0130*/  @!P1 EXIT ;  /* 0x000000000000994d */ /* 0x000fea0003800000 */
[----:B------:R-:W-:Y:S01]  /*0140*/  IADD3 R0, P0, PT, R0, UR14, RZ ;  /* 0x0000000e00007c10 */ /* 0x000fe2000ff1e0ff */
[----:B------:R-:W1:Y:S01]  /*0150*/  LDCU.64 UR4, c[0x0][0x388] ;  /* 0x00007100ff0477ac */ /* 0x000e620008000a00 */
[----:B------:R-:W-:Y:S03]  /*0160*/  BSSY.RECONVERGENT B0, `(.L_x_0) ;  /* 0x0000020000007945 */ /* 0x000fe60003800200 */
[----:B------:R-:W-:Y:S01]  /*0170*/  IMAD.X R6, RZ, RZ, UR15, P0 ;  /* 0x0000000fff067e24 */ /* 0x000fe200080e06ff */
[----:B------:R-:W-:-:S04]  /*0180*/  IADD3 R8, P0, PT, R0, -0x1, RZ ;  /* 0xffffffff00087810 */ /* 0x000fc80007f1e0ff */
[----:B------:R-:W-:-:S04]  /*0190*/  IADD3.X R9, PT, PT, R6, -0x1, RZ, P0, !PT ;  /* 0xffffffff06097810 */ /* 0x000fc800007fe4ff */
[----:B------:R-:W-:-:S04]  /*01a0*/  LOP3.LUT R2, R9, UR15, RZ, 0xfc, !PT ;  /* 0x0000000f09027c12 */ /* 0x000fc8000f8efcff */
[----:B------:R-:W-:-:S13]  /*01b0*/  ISETP.NE.U32.AND P0, PT, R2, RZ, PT ;  /* 0x000000ff0200720c */ /* 0x000fda0003f05070 */
[----:B-1----:R-:W-:Y:S05]  /*01c0*/  @P0 BRA `(.L_x_1) ;  /* 0x0000000000500947 */ /* 0x002fea0003800000 */
[----:B------:R-:W1:Y:S01]  /*01d0*/  I2F.U32.RP R7, UR14 ;  /* 0x0000000e00077d06 */ /* 0x000e620008209000 */
[----:B------:R-:W-:-:S07]  /*01e0*/  ISETP.NE.U32.AND P1, PT, RZ, UR14, PT ;  /* 0x0000000eff007c0c */ /* 0x000fce000bf25070 */
[----:B-1----:R-:W1:Y:S02]  /*01f0*/  MUFU.RCP R7, R7 ;  /* 0x0000000700077308 */ /* 0x002e640000001000 */
[----:B-1----:R-:W-:-:S06]  /*0200*/  VIADD R2, R7, 0xffffffe ;  /* 0x0ffffffe07027836 */ /* 0x002fcc0000000000 */
[----:B0-----:R0:W1:Y:S02]  /*0210*/  F2I.FTZ.U32.TRUNC.NTZ R3, R2 ;  /* 0x0000000200037305 */ /* 0x001064000021f000 */
[----:B0-----:R-:W-:Y:S01]  /*0220*/  IMAD.MOV.U32 R2, RZ, RZ, RZ ;  /* 0x000000ffff027224 */ /* 0x001fe200078e00ff */
[----:B-1----:R-:W-:-:S05]  /*0230*/  IADD3 R9, PT, PT, RZ, -R3, RZ ;  /* 0x80000003ff097210 */ /* 0x002fca0007ffe0ff */
[----:B------:R-:W-:-:S04]  /*0240*/  IMAD R9, R9, UR14, RZ ;  /* 0x0000000e09097c24 */ /* 0x000fc8000f8e02ff */
[----:B------:R-:W-:-:S06]  /*0250*/  IMAD.HI.U32 R3, R3, R9, R2 ;  /* 0x0000000903037227 */ /* 0x000fcc00078e0002 */
[----:B------:R-:W-:-:S04]  /*0260*/  IMAD.HI.U32 R3, R3, R8, RZ ;  /* 0x0000000803037227 */ /* 0x000fc800078e00ff */
[----:B------:R-:W-:-:S04]  /*0270*/  IMAD.MOV R3, RZ, RZ, -R3 ;  /* 0x000000ffff037224 */ /* 0x000fc800078e0a03 */
[----:B------:R-:W-:Y:S02]  /*0280*/  IMAD R8, R3, UR14, R8 ;  /* 0x0000000e03087c24 */ /* 0x000fe4000f8e0208 */
[----:B------:R-:W-:-:S03]  /*0290*/  IMAD.MOV.U32 R3, RZ, RZ, RZ ;  /* 0x000000ffff037224 */ /* 0x000fc600078e00ff */
[----:B------:R-:W-:-:S13]  /*02a0*/  ISETP.GE.U32.AND P0, PT, R8, UR14, PT ;  /* 0x0000000e08007c0c */ /* 0x000fda000bf06070 */
[----:B------:R-:W-:-:S05]  /*02b0*/  @P0 VIADD R8, R8, -UR14 ;  /* 0x8000000e08080c36 */ /* 0x000fca0008000000 */
[----:B------:R-:W-:-:S13]  /*02c0*/  ISETP.GE.U32.AND P0, PT, R8, UR14, PT ;  /* 0x0000000e08007c0c */ /* 0x000fda000bf06070 */
[----:B------:R-:W-:Y:S02]  /*02d0*/  @P0 IADD3 R8, PT, PT, R8, -UR14, RZ ;  /* 0x8000000e08080c10 */ /* 0x000fe4000fffe0ff */
[----:B------:R-:W-:-:S05]  /*02e0*/  @!P1 LOP3.LUT R8, RZ, UR14, RZ, 0x33, !PT ;  /* 0x0000000eff089c12 */ /* 0x000fca000f8e33ff */
[----:B------:R-:W-:Y:S01]  /*02f0*/  IMAD.MOV.U32 R2, RZ, RZ, R8 ;  /* 0x000000ffff027224 */ /* 0x000fe200078e0008 */
[----:B------:R-:W-:Y:S06]  /*0300*/  BRA `(.L_x_2) ;  /* 0x0000000000147947 */ /* 0x000fec0003800000 */
.L_x_1:
[----:B------:R-:W-:Y:S01]  /*0310*/  IMAD.MOV.U32 R7, RZ, RZ, R8 ;  /* 0x000000ffff077224 */ /* 0x000fe200078e0008 */
[----:B------:R-:W-:-:S07]  /*0320*/  MOV R8, 0x340 ;  /* 0x0000034000087802 */ /* 0x000fce0000000f00 */
[----:B0-----:R-:W-:Y:S05]  /*0330*/  CALL.REL.NOINC `($__internal_0_$__cuda_sm20_rem_u64) ;  /* 0x0000000400387944 */ /* 0x001fea0003c00000 */
[----:B------:R-:W-:Y:S01]  /*0340*/  MOV R2, R10 ;  /* 0x0000000a00027202 */ /* 0x000fe20000000f00 */
[----:B------:R-:W-:-:S07]  /*0350*/  IMAD.MOV.U32 R3, RZ, RZ, R7 ;  /* 0x000000ffff037224 */ /* 0x000fce00078e0007 */
.L_x_2:
[----:B------:R-:W-:Y:S05]  /*0360*/  BSYNC.RECONVERGENT B0 ;  /* 0x0000000000007941 */ /* 0x000fea0003800200 */
.L_x_0:
[----:B------:R-:W0:Y:S01]  /*0370*/  LDCU UR6, c[0x0][0x38c] ;  /* 0x00007180ff0677ac */ /* 0x000e220008000800 */
[----:B------:R-:W-:Y:S01]  /*0380*/  IADD3 R8, P0, PT, R0, 0x1, RZ ;  /* 0x0000000100087810 */ /* 0x000fe20007f1e0ff */
[----:B------:R-:W-:Y:S01]  /*0390*/  BSSY.RECONVERGENT B0, `(.L_x_3) ;  /* 0x000001e000007945 */ /* 0x000fe20003800200 */
[----:B------:R-:W1:Y:S03]  /*03a0*/  LDC.U8 R0, c[0x0][0x398] ;  /* 0x0000e600ff007b82 */ /* 0x000e660000000000 */
[----:B------:R-:W-:-:S05]  /*03b0*/  IMAD.X R9, RZ, RZ, R6, P0 ;  /* 0x000000ffff097224 */ /* 0x000fca00000e0606 */
[----:B0-----:R-:W-:-:S04]  /*03c0*/  LOP3.LUT R6, R9, UR6, RZ, 0xfc, !PT ;  /* 0x0000000609067c12 */ /* 0x001fc8000f8efcff */
[----:B------:R-:W-:-:S13]  /*03d0*/  ISETP.NE.U32.AND P0, PT, R6, RZ, PT ;  /* 0x000000ff0600720c */ /* 0x000fda0003f05070 */
[----:B------:R-:W-:Y:S05]  /*03e0*/  @P0 BRA `(.L_x_4) ;  /* 0x0000000000500947 */ /* 0x000fea0003800000 */
[----:B------:R-:W0:Y:S01]  /*03f0*/  LDCU UR6, c[0x0][0x388] ;  /* 0x00007100ff0677ac */ /* 0x000e220008000800 */
[----:B------:R-:W-:Y:S01]  /*0400*/  IMAD.MOV.U32 R6, RZ, RZ, RZ ;  /* 0x000000ffff067224 */ /* 0x000fe200078e00ff */
[----:B0-----:R-:W0:Y:S01]  /*0410*/  I2F.U32.RP R9, UR6 ;  /* 0x0000000600097d06 */ /* 0x001e220008209000 */
[----:B------:R-:W-:-:S07]  /*0420*/  ISETP.NE.U32.AND P1, PT, RZ, UR6, PT ;  /* 0x00000006ff007c0c */ /* 0x000fce000bf25070 */
[----:B0-----:R-:W0:Y:S02]  /*0430*/  MUFU.RCP R9, R9 ;  /* 0x0000000900097308 */ /* 0x001e240000001000 */
[----:B0-----:R-:W-:-:S06]  /*0440*/  VIADD R10, R9, 0xffffffe ;  /* 0x0ffffffe090a7836 */ /* 0x001fcc0000000000 */
[----:B------:R-:W0:Y:S02]  /*0450*/  F2I.FTZ.U32.TRUNC.NTZ R7, R10 ;  /* 0x0000000a00077305 */ /* 0x000e24000021f000 */
[----:B0-----:R-:W-:-:S05]  /*0460*/  IADD3 R11, PT, PT, RZ, -R7, RZ ;  /* 0x80000007ff0b7210 */ /* 0x001fca0007ffe0ff */
        /* <DEDUP_REMOVED lines=10> */
[----:B------:R-:W-:Y:S01]  /*0510*/  @!P1 LOP3.LUT R6, RZ, UR6, RZ, 0x33, !PT ;  /* 0x00000006ff069c12 */ /* 0x000fe2000f8e33ff */
[----:B------:R-:W-:Y:S06]  /*0520*/  BRA `(.L_x_5) ;  /* 0x0000000000107947 */ /* 0x000fec0003800000 */
.L_x_4:
[----:B------:R-:W-:Y:S01]  /*0530*/  IMAD.MOV.U32 R7, RZ, RZ, R8 ;  /* 0x000000ffff077224 */ /* 0x000fe200078e0008 */
[----:B------:R-:W-:-:S07]  /*0540*/  MOV R8, 0x560 ;  /* 0x0000056000087802 */ /* 0x000fce0000000f00 */
[----:B-1----:R-:W-:Y:S05]  /*0550*/  CALL.REL.NOINC `($__internal_0_$__cuda_sm20_rem_u64) ;  /* 0x0000000000b07944 */ /* 0x002fea0003c00000 */
[----:B------:R-:W-:-:S07]  /*0560*/  IMAD.MOV.U32 R6, RZ, RZ, R10 ;  /* 0x000000ffff067224 */ /* 0x000fce00078e000a */
.L_x_5:
[----:B------:R-:W-:Y:S05]  /*0570*/  BSYNC.RECONVERGENT B0 ;  /* 0x0000000000007941 */ /* 0x000fea0003800200 */
.L_x_3:
[----:B------:R-:W0:Y:S01]  /*0580*/  LDC.64 R8, c[0x0][0x380] ;  /* 0x0000e000ff087b82 */ /* 0x000e220000000a00 */
[----:B------:R-:W2:Y:S01]  /*0590*/  LDCU.64 UR10, c[0x0][0x390] ;  /* 0x00007200ff0a77ac */ /* 0x000ea20008000a00 */
[----:B------:R-:W-:Y:S01]  /*05a0*/  UMOV UR5, 0x1 ;  /* 0x0000000100057882 */ /* 0x000fe20000000000 */
[----:B------:R-:W-:Y:S01]  /*05b0*/  UMOV UR6, 0x1 ;  /* 0x0000000100067882 */ /* 0x000fe20000000000 */
[----:B------:R-:W-:-:S04]  /*05c0*/  UMOV UR4, URZ ;  /* 0x000000ff00047c82 */ /* 0x000fc80008000000 */
[----:B------:R-:W3:Y:S02]  /*05d0*/  LDC.64 R10, c[0x0][0x388] ;  /* 0x0000e200ff0a7b82 */ /* 0x000ee40000000a00 */
.L_x_6:
[----:B------:R-:W-:-:S06]  /*05e0*/  UIADD3 UR7, UPT, UPT, UR5, -0x1, URZ ;  /* 0xffffffff05077890 */ /* 0x000fcc000fffe0ff */
[----:B---34-:R-:W-:Y:S02]  /*05f0*/  IMAD R13, R11, UR7, RZ ;  /* 0x000000070b0d7c24 */ /* 0x018fe4000f8e02ff */
[----:B0-----:R-:W-:-:S04]  /*0600*/  IMAD.WIDE.U32 R14, R10, UR7, R8 ;  /* 0x000000070a0e7c25 */ /* 0x001fc8000f8e0008 */
[----:B------:R-:W-:Y:S01]  /*0610*/  IMAD.WIDE.U32 R16, R10, UR7, R4 ;  /* 0x000000070a107c25 */ /* 0x000fe2000f8e0004 */
[----:B------:R-:W-:Y:S02]  /*0620*/  IADD3 R15, PT, PT, R15, R13, RZ ;  /* 0x0000000d0f0f7210 */ /* 0x000fe40007ffe0ff */
[-C--:B------:R-:W-:Y:S01]  /*0630*/  IADD3 R12, P0, PT, R2, R14.reuse, RZ ;  /* 0x0000000e020c7210 */ /* 0x080fe20007f1e0ff */
[----:B------:R-:W-:Y:S01]  /*0640*/  IMAD.IADD R17, R13, 0x1, R17 ;  /* 0x000000010d117824 */ /* 0x000fe200078e0211 */
[----:B------:R-:W-:-:S03]  /*0650*/  IADD3 R14, P1, PT, R6, R14, RZ ;  /* 0x0000000e060e7210 */ /* 0x000fc60007f3e0ff */
[----:B------:R-:W-:Y:S01]  /*0660*/  IMAD.X R13, R3, 0x1, R15, P0 ;  /* 0x00000001030d7824 */ /* 0x000fe200000e060f */
[----:B------:R-:W-:Y:S01]  /*0670*/  IADD3.X R15, PT, PT, R7, R15, RZ, P1, !PT ;  /* 0x0000000f070f7210 */ /* 0x000fe20000ffe4ff */
[----:B------:R-:W3:Y:S04]  /*0680*/  LDG.E.U8 R16, desc[UR8][R16.64] ;  /* 0x0000000810107981 */ /* 0x000ee8000c1e1100 */
[----:B------:R-:W4:Y:S04]  /*0690*/  LDG.E.U8 R12, desc[UR8][R12.64] ;  /* 0x000000080c0c7981 */ /* 0x000f28000c1e1100 */
[----:B------:R-:W5:Y:S01]  /*06a0*/  LDG.E.U8 R14, desc[UR8][R14.64] ;  /* 0x000000080e0e7981 */ /* 0x000f62000c1e1100 */
[----:B---3--:R-:W-:Y:S01]  /*06b0*/  ISETP.NE.AND P1, PT, R16, 0xff, PT ;  /* 0x000000ff1000780c */ /* 0x008fe20003f25270 */
[----:B------:R-:W-:Y:S01]  /*06c0*/  IMAD R16, R10, UR4, RZ ;  /* 0x000000040a107c24 */ /* 0x000fe2000f8e02ff */
[----:B----4-:R-:W-:Y:S01]  /*06d0*/  ISETP.NE.AND P0, PT, R12, 0xff, PT ;  /* 0x000000ff0c00780c */ /* 0x010fe20003f05270 */
[----:B------:R-:W-:Y:S01]  /*06e0*/  IMAD.WIDE.U32 R12, R10, UR6, R4 ;  /* 0x000000060a0c7c25 */ /* 0x000fe2000f8e0004 */
[----:B------:R-:W-:-:S02]  /*06f0*/  SEL R19, RZ, 0x2, P1 ;  /* 0x00000002ff137807 */ /* 0x000fc40000800000 */
[----:B-----5:R-:W-:Y:S01]  /*0700*/  ISETP.NE.AND P2, PT, R14, 0xff, PT ;  /* 0x000000ff0e00780c */ /* 0x020fe20003f45270 */
[----:B------:R-:W-:Y:S01]  /*0710*/  IMAD R15, R11, UR6, R16 ;  /* 0x000000060b0f7c24 */ /* 0x000fe2000f8e0210 */
[----:B------:R-:W-:Y:S01]  /*0720*/  SEL R18, RZ, 0x4, P0 ;  /* 0x00000004ff127807 */ /* 0x000fe20000000000 */
[----:B------:R-:W-:Y:S01]  /*0730*/  UIADD3 UR6, UPT, UPT, UR5, 0x1, URZ ;  /* 0x0000000105067890 */ /* 0x000fe2000fffe0ff */
[----:B------:R-:W-:Y:S01]  /*0740*/  SEL R20, RZ, 0x1, P2 ;  /* 0x00000001ff147807 */ /* 0x000fe20001000000 */
[----:B------:R-:W-:Y:S02]  /*0750*/  IMAD.IADD R13, R13, 0x1, R15 ;  /* 0x000000010d0d7824 */ /* 0x000fe400078e020f */
[----:B--2---:R-:W-:Y:S01]  /*0760*/  UISETP.GE.U32.AND UP0, UPT, UR6, UR10, UPT ;  /* 0x0000000a0600728c */ /* 0x004fe2000bf06070 */
[----:B------:R-:W-:Y:S02]  /*0770*/  IADD3 R19, PT, PT, R20, R18, R19 ;  /* 0x0000001214137210 */ /* 0x000fe40007ffe013 */
[----:B------:R-:W-:Y:S01]  /*0780*/  UMOV UR5, UR6 ;  /* 0x0000000600057c82 */ /* 0x000fe20008000000 */
[----:B------:R-:W-:Y:S01]  /*0790*/  UISETP.GE.U32.AND.EX UP0, UPT, URZ, UR11, UPT, UP0 ;  /* 0x0000000bff00728c */ /* 0x000fe2000bf06100 */
[----:B-1----:R-:W-:-:S04]  /*07a0*/  SHF.R.U32.HI R19, RZ, R19, R0 ;  /* 0x00000013ff137219 */ /* 0x002fc80000011600 */
[----:B------:R-:W-:-:S05]  /*07b0*/  LOP3.LUT R19, R19, 0x1, RZ, 0xc0, !PT ;  /* 0x0000000113137812 */ /* 0x000fca00078ec0ff */
[----:B------:R-:W-:-:S05]  /*07c0*/  IMAD.MOV R19, RZ, RZ, -R19 ;  /* 0x000000ffff137224 */ /* 0x000fca00078e0a13 */
[----:B------:R-:W-:-:S05]  /*07d0*/  PRMT R15, R19, 0x7710, RZ ;  /* 0x00007710130f7816 */ /* 0x000fca00000000ff */
[----:B------:R4:W-:Y:S01]  /*07e0*/  STG.E.U8 desc[UR8][R12.64], R15 ;  /* 0x0000000f0c007986 */ /* 0x0009e2000c101108 */
[----:B------:R-:W-:Y:S06]  /*07f0*/  BAR.SYNC.DEFER_BLOCKING 0x0 ;  /* 0x0000000000007b1d */ /* 0x000fec0000010000 */
[----:B------:R-:W-:Y:S05]  /*0800*/  BRA.U !UP0, `(.L_x_6) ;  /* 0xfffffffd08747547 */ /* 0x000fea000b83ffff */
[----:B------:R-:W-:Y:S05]  /*0810*/  EXIT ;  /* 0x000000000000794d */ /* 0x000fea0003800000 */
        .weak           $__internal_0_$__cuda_sm20_rem_u64
        .type           $__internal_0_$__cuda_sm20_rem_u64,@function
        .size           $__internal_0_$__cuda_sm20_rem_u64,(.L_x_8 - $__internal_0_$__cuda_sm20_rem_u64)
$__internal_0_$__cuda_sm20_rem_u64:
[----:B------:R-:W0:Y:S08]  /*0820*/  I2F.U64.RP R14, UR4 ;  /* 0x00000004000e7d12 */ /* 0x000e300008309000 */
[----:B0-----:R-:W0:Y:S02]  /*0830*/  MUFU.RCP R14, R14 ;  /* 0x0000000e000e7308 */ /* 0x001e240000001000 */
[----:B0-----:R-:W-:-:S06]  /*0840*/  IADD3 R10, PT, PT, R14, 0x1ffffffe, RZ ;  /* 0x1ffffffe0e0a7810 */ /* 0x001fcc0007ffe0ff */
[----:B------:R-:W0:Y:S02]  /*0850*/  F2I.U64.TRUNC R10, R10 ;  /* 0x0000000a000a7311 */ /* 0x000e24000020d800 */
[----:B0-----:R-:W-:-:S04]  /*0860*/  IMAD.WIDE.U32 R12, R10, UR4, RZ ;  /* 0x000000040a0c7c25 */ /* 0x001fc8000f8e00ff */
[----:B------:R-:W-:Y:S01]  /*0870*/  IMAD R13, R10, UR5, R13 ;  /* 0x000000050a0d7c24 */ /* 0x000fe2000f8e020d */
[----:B------:R-:W-:-:S03]  /*0880*/  IADD3 R15, P0, PT, RZ, -R12, RZ ;  /* 0x8000000cff0f7210 */ /* 0x000fc60007f1e0ff */
[----:B------:R-:W-:Y:S02]  /*0890*/  IMAD R13, R11, UR4, R13 ;  /* 0x000000040b0d7c24 */ /* 0x000fe4000f8e020d */
[----:B------:R-:W-:-:S04]  /*08a0*/  IMAD.HI.U32 R12, R10, R15, RZ ;  /* 0x0000000f0a0c7227 */ /* 0x000fc800078e00ff */
[----:B------:R-:W-:Y:S02]  /*08b0*/  IMAD.X R17, RZ, RZ, ~R13, P0 ;  /* 0x000000ffff117224 */ /* 0x000fe400000e0e0d */
[----:B------:R-:W-:Y:S02]  /*08c0*/  IMAD.MOV.U32 R13, RZ, RZ, R10 ;  /* 0x000000ffff0d7224 */ /* 0x000fe400078e000a */
[-C--:B------:R-:W-:Y:S02]  /*08d0*/  IMAD R19, R11, R17.reuse, RZ ;  /* 0x000000110b137224 */ /* 0x080fe400078e02ff */
[----:B------:R-:W-:-:S04]  /*08e0*/  IMAD.WIDE.U32 R12, P0, R10, R17, R12 ;  /* 0x000000110a0c7225 */ /* 0x000fc8000780000c */
[----:B------:R-:W-:-:S04]  /*08f0*/  IMAD.HI.U32 R17, R11, R17, RZ ;  /* 0x000000110b117227 */ /* 0x000fc800078e00ff */
[----:B------:R-:W-:-:S05]  /*0900*/  IMAD.HI.U32 R12, P1, R11, R15, R12 ;  /* 0x0000000f0b0c7227 */ /* 0x000fca000782000c */
[----:B------:R-:W-:Y:S02]  /*0910*/  IADD3 R13, P2, PT, R19, R12, RZ ;  /* 0x0000000c130d7210 */ /* 0x000fe40007f5e0ff */
[----:B------:R-:W-:-:S03]  /*0920*/  IADD3.X R12, PT, PT, R17, R11, RZ, P0, !PT ;  /* 0x0000000b110c7210 */ /* 0x000fc600007fe4ff */
[----:B------:R-:W-:Y:S01]  /*0930*/  IMAD.WIDE.U32 R10, R13, UR4, RZ ;  /* 0x000000040d0a7c25 */ /* 0x000fe2000f8e00ff */
[----:B------:R-:W-:-:S03]  /*0940*/  IADD3.X R15, PT, PT, RZ, RZ, R12, P2, P1 ;  /* 0x000000ffff0f7210 */ /* 0x000fc600017e240c */
[----:B------:R-:W-:Y:S01]  /*0950*/  IMAD R12, R13, UR5, R11 ;  /* 0x000000050d0c7c24 */ /* 0x000fe2000f8e020b */
[----:B------:R-:W-:-:S03]  /*0960*/  IADD3 R11, P0, PT, RZ, -R10, RZ ;  /* 0x8000000aff0b7210 */ /* 0x000fc60007f1e0ff */
[----:B------:R-:W-:Y:S02]  /*0970*/  IMAD R10, R15, UR4, R12 ;  /* 0x000000040f0a7c24 */ /* 0x000fe4000f8e020c */
[----:B------:R-:W-:-:S04]  /*0980*/  IMAD.HI.U32 R12, R13, R11, RZ ;  /* 0x0000000b0d0c7227 */ /* 0x000fc800078e00ff */
[----:B------:R-:W-:-:S04]  /*0990*/  IMAD.X R10, RZ, RZ, ~R10, P0 ;  /* 0x000000ffff0a7224 */ /* 0x000fc800000e0e0a */
[----:B------:R-:W-:-:S04]  /*09a0*/  IMAD.WIDE.U32 R12, P0, R13, R10, R12 ;  /* 0x0000000a0d0c7225 */ /* 0x000fc8000780000c */
[C---:B------:R-:W-:Y:S02]  /*09b0*/  IMAD R17, R15.reuse, R10, RZ ;  /* 0x0000000a0f117224 */ /* 0x040fe400078e02ff */
[----:B------:R-:W-:-:S04]  /*09c0*/  IMAD.HI.U32 R12, P1, R15, R11, R12 ;  /* 0x0000000b0f0c7227 */ /* 0x000fc8000782000c */
[----:B------:R-:W-:Y:S02]  /*09d0*/  HFMA2 R11, -RZ, RZ, 0, 0 ;  /* 0x00000000ff0b7431 */ /* 0x000fe400000001ff */
[----:B------:R-:W-:Y:S01]  /*09e0*/  IMAD.HI.U32 R10, R15, R10, RZ ;  /* 0x0000000a0f0a7227 */ /* 0x000fe200078e00ff */
[----:B------:R-:W-:-:S03]  /*09f0*/  IADD3 R12, P2, PT, R17, R12, RZ ;  /* 0x0000000c110c7210 */ /* 0x000fc60007f5e0ff */
[----:B------:R-:W-:Y:S02]  /*0a00*/  IMAD.X R15, R10, 0x1, R15, P0 ;  /* 0x000000010a0f7824 */ /* 0x000fe400000e060f */
[----:B------:R-:W-:-:S03]  /*0a10*/  IMAD.HI.U32 R10, R12, R7, RZ ;  /* 0x000000070c0a7227 */ /* 0x000fc600078e00ff */
[----:B------:R-:W-:Y:S01]  /*0a20*/  IADD3.X R14, PT, PT, RZ, RZ, R15, P2, P1 ;  /* 0x000000ffff0e7210 */ /* 0x000fe200017e240f */
[----:B------:R-:W-:-:S04]  /*0a30*/  IMAD.WIDE.U32 R10, R12, R9, R10 ;  /* 0x000000090c0a7225 */ /* 0x000fc800078e000a */
[C---:B------:R-:W-:Y:S02]  /*0a40*/  IMAD R13, R14.reuse, R9, RZ ;  /* 0x000000090e0d7224 */ /* 0x040fe400078e02ff */
[----:B------:R-:W-:-:S04]  /*0a50*/  IMAD.HI.U32 R10, P0, R14, R7, R10 ;  /* 0x000000070e0a7227 */ /* 0x000fc8000780000a */
[----:B------:R-:W-:Y:S01]  /*0a60*/  IMAD.HI.U32 R12, R14, R9, RZ ;  /* 0x000000090e0c7227 */ /* 0x000fe200078e00ff */
[----:B------:R-:W-:-:S03]  /*0a70*/  IADD3 R13, P1, PT, R13, R10, RZ ;  /* 0x0000000a0d0d7210 */ /* 0x000fc60007f3e0ff */
[----:B------:R-:W-:Y:S02]  /*0a80*/  IMAD.X R12, RZ, RZ, R12, P0 ;  /* 0x000000ffff0c7224 */ /* 0x000fe400000e060c */
[----:B------:R-:W-:-:S04]  /*0a90*/  IMAD.WIDE.U32 R10, R13, UR4, RZ ;  /* 0x000000040d0a7c25 */ /* 0x000fc8000f8e00ff */
[----:B------:R-:W-:Y:S01]  /*0aa0*/  IMAD.X R12, RZ, RZ, R12, P1 ;  /* 0x000000ffff0c7224 */ /* 0x000fe200008e060c */
[----:B------:R-:W-:Y:S01]  /*0ab0*/  IADD3 R10, P1, PT, -R10, R7, RZ ;  /* 0x000000070a0a7210 */ /* 0x000fe20007f3e1ff */
[----:B------:R-:W-:-:S03]  /*0ac0*/  IMAD R13, R13, UR5, R11 ;  /* 0x000000050d0d7c24 */ /* 0x000fc6000f8e020b */
[----:B------:R-:W-:Y:S01]  /*0ad0*/  ISETP.GE.U32.AND P0, PT, R10, UR4, PT ;  /* 0x000000040a007c0c */ /* 0x000fe2000bf06070 */
[----:B------:R-:W-:-:S05]  /*0ae0*/  IMAD R12, R12, UR4, R13 ;  /* 0x000000040c0c7c24 */ /* 0x000fca000f8e020d */
[----:B------:R-:W-:Y:S02]  /*0af0*/  IADD3.X R7, PT, PT, ~R12, R9, RZ, P1, !PT ;  /* 0x000000090c077210 */ /* 0x000fe40000ffe5ff */
[----:B------:R-:W-:Y:S02]  /*0b00*/  IADD3 R9, P1, PT, R10, -UR4, RZ ;  /* 0x800000040a097c10 */ /* 0x000fe4000ff3e0ff */
[C---:B------:R-:W-:Y:S02]  /*0b10*/  ISETP.GE.U32.AND.EX P0, PT, R7.reuse, UR5, PT, P0 ;  /* 0x0000000507007c0c */ /* 0x040fe4000bf06100 */
[----:B------:R-:W-:Y:S02]  /*0b20*/  IADD3.X R12, PT, PT, R7, ~UR5, RZ, P1, !PT ;  /* 0x80000005070c7c10 */ /* 0x000fe40008ffe4ff */
[----:B------:R-:W-:Y:S02]  /*0b30*/  SEL R9, R9, R10, P0 ;  /* 0x0000000a09097207 */ /* 0x000fe40000000000 */
[----:B------:R-:W-:-:S02]  /*0b40*/  SEL R12, R12, R7, P0 ;  /* 0x000000070c0c7207 */ /* 0x000fc40000000000 */
[C---:B------:R-:W-:Y:S02]  /*0b50*/  ISETP.GE.U32.AND P0, PT, R9.reuse, UR4, PT ;  /* 0x0000000409007c0c */ /* 0x040fe4000bf06070 */
[----:B------:R-:W-:Y:S02]  /*0b60*/  IADD3 R10, P2, PT, R9, -UR4, RZ ;  /* 0x80000004090a7c10 */ /* 0x000fe4000ff5e0ff */
[C---:B------:R-:W-:Y:S02]  /*0b70*/  ISETP.GE.U32.AND.EX P0, PT, R12.reuse, UR5, PT, P0 ;  /* 0x000000050c007c0c */ /* 0x040fe4000bf06100 */
[----:B------:R-:W-:Y:S02]  /*0b80*/  ISETP.NE.U32.AND P1, PT, RZ, UR4, PT ;  /* 0x00000004ff007c0c */ /* 0x000fe4000bf25070 */
[----:B------:R-:W-:Y:S02]  /*0b90*/  IADD3.X R7, PT, PT, R12, ~UR5, RZ, P2, !PT ;  /* 0x800000050c077c10 */ /* 0x000fe400097fe4ff */
[----:B------:R-:W-:Y:S01]  /*0ba0*/  SEL R10, R10, R9, P0 ;  /* 0x000000090a0a7207 */ /* 0x000fe20000000000 */
[----:B------:R-:W-:Y:S01]  /*0bb0*/  IMAD.MOV.U32 R9, RZ, RZ, 0x0 ;  /* 0x00000000ff097424 */ /* 0x000fe200078e00ff */
[----:B------:R-:W-:-:S02]  /*0bc0*/  ISETP.NE.AND.EX P1, PT, RZ, UR5, PT, P1 ;  /* 0x00000005ff007c0c */ /* 0x000fc4000bf25310 */
[----:B------:R-:W-:Y:S02]  /*0bd0*/  SEL R7, R7, R12, P0 ;  /* 0x0000000c07077207 */ /* 0x000fe40000000000 */
[----:B------:R-:W-:Y:S02]  /*0be0*/  SEL R10, R10, 0xffffffff, P1 ;  /* 0xffffffff0a0a7807 */ /* 0x000fe40000800000 */
[----:B------:R-:W-:Y:S01]  /*0bf0*/  SEL R7, R7, 0xffffffff, P1 ;  /* 0xffffffff07077807 */ /* 0x000fe20000800000 */
[----:B------:R-:W-:Y:S06]  /*0c00*/  RET.REL.NODEC R8 `(_Z21calculate_generationsIhhEvPT_mmT0_) ;  /* 0xfffffff008fc7950 */ /* 0x000fec0003c3ffff */
.L_x_7:
[----:B------:R-:W-:-:S00]  /*0c10*/  BRA `(.L_x_7) ;  /* 0xfffffffc00fc7947 */ /* 0x000fc0000383ffff */
[----:B------:R-:W-:-:S00]  /*0c20*/  NOP ;  /* 0x0000000000007918 */ /* 0x000fc00000000000 */
        /* <DEDUP_REMOVED lines=13> */
.L_x_8:


//--------------------- .nv.shared.reserved.0     --------------------------
	.section	.nv.shared.reserved.0,"aw",@nobits
	.weak		__nv_reservedSMEM_offset_0_alias
	.size		__nv_reservedSMEM_offset_0_alias, 0, 64
	.other		__nv_reservedSMEM_offset_0_alias,@"STO_CUDA_RESERVED_SHARED STV_DEFAULT"
__nv_reservedSMEM_offset_0_alias:
	.zero		0
	.zero		64


//--------------------- .nv.constant0._Z21calculate_generationsIhhEvPT_mmT0_ --------------------------
	.section	.nv.constant0._Z21calculate_generationsIhhEvPT_mmT0_,"a",@progbits
	.sectionflags	@""
	.align	4
.nv.constant0._Z21calculate_generationsIhhEvPT_mmT0_:
	.zero		921


//--------------------- SYMBOLS --------------------------

	.type		.nv.reservedSmem.offset0,@object
	.size		.nv.reservedSmem.offset0,0x4
